//
// Generated by NVIDIA NVVM Compiler
//
// Compiler Build ID: CL-36424714
// Cuda compilation tools, release 13.0, V13.0.88
// Based on NVVM 20.0.0
//

.version 9.0
.target sm_100
.address_size 64

	// .globl	_Z6kernelPi
.extern .func  (.param .b32 func_retval0) vprintf
(
	.param .b64 vprintf_param_0,
	.param .b64 vprintf_param_1
)
;
.global .align 1 .b8 $str[6] = {97, 104, 111, 106, 10};

.visible .entry _Z6kernelPi(
	.param .u64 .ptr .align 1 _Z6kernelPi_param_0
)
{
	.reg .b32 	%r<4>;
	.reg .b64 	%rd<7>;

	ld.param.u64 	%rd1, [_Z6kernelPi_param_0];
	cvta.to.global.u64 	%rd2, %rd1;
	mov.u32 	%r1, %tid.x;
	mul.wide.u32 	%rd3, %r1, 4;
	add.s64 	%rd4, %rd2, %rd3;
	st.global.u32 	[%rd4], %r1;
	mov.u64 	%rd5, $str;
	cvta.global.u64 	%rd6, %rd5;
	{ // callseq 0, 0
	.param .b64 param0;
	st.param.b64 	[param0], %rd6;
	.param .b64 param1;
	st.param.b64 	[param1], 0;
	.param .b32 retval0;
	call.uni (retval0), 
	vprintf, 
	(
	param0, 
	param1
	);
	ld.param.b32 	%r2, [retval0];
	} // callseq 0
	ret;

}


// ===== COMPILED SASS (sm_100) =====

	.target	sm_100

	.elftype	@"ET_EXEC"


//--------------------- .note.nv.tkinfo           --------------------------
	.section	.note.nv.tkinfo,"",@"SHT_NOTE"
	.sectionflags	@"SHF_NOTE_NV_TKINFO"
	.tkinfo
        /*0018*/ 	.word	0x00000002
        /*0030*/ 	.string	""
        /*0030*/ 	.string	"ptxas"
        /*0030*/ 	.string	"Cuda compilation tools, release 13.0, V13.0.88"
        /*0030*/ 	.string	"Build cuda_13.0.r13.0/compiler.36424714_0"
        /*0030*/ 	.string	"-arch sm_100 -m 64 "



//--------------------- .note.nv.cuinfo           --------------------------
	.section	.note.nv.cuinfo,"",@"SHT_NOTE"
	.sectionflags	@"SHF_NOTE_NV_CUINFO"
        /*0018*/ 	.short	0x0002
        /*001a*/ 	.short	0x0064
        /*001c*/ 	.short	0x0082
	.zero		2


//--------------------- .nv.info                  --------------------------
	.section	.nv.info,"",@"SHT_CUDA_INFO"
	.align	4


	//----- nvinfo : EIATTR_REGCOUNT
	.align		4
        /*0000*/ 	.byte	0x04, 0x2f
        /*0002*/ 	.short	(.L_2 - .L_1)
	.align		4
.L_1:
        /*0004*/ 	.word	index@(_Z6kernelPi)
        /*0008*/ 	.word	0x00000018


	//----- nvinfo : EIATTR_FRAME_SIZE
	.align		4
.L_2:
        /*000c*/ 	.byte	0x04, 0x11
        /*000e*/ 	.short	(.L_4 - .L_3)
	.align		4
.L_3:
        /*0010*/ 	.word	index@(_Z6kernelPi)
        /*0014*/ 	.word	0x00000000


	//----- nvinfo : EIATTR_MIN_STACK_SIZE
	.align		4
.L_4:
        /*0018*/ 	.byte	0x04, 0x12
        /*001a*/ 	.short	(.L_6 - .L_5)
	.align		4
.L_5:
        /*001c*/ 	.word	index@(_Z6kernelPi)
        /*0020*/ 	.word	0x00000000
.L_6:


//--------------------- .nv.compat                --------------------------
	.section	.nv.compat,"",@"SHT_CUDA_COMPAT_INFO"
	.align	4
        /*0000*/ 	.byte	0x02, 0x09, 0x00, 0x00, 0x02, 0x02, 0x01, 0x00, 0x02, 0x05, 0x05, 0x00, 0x03, 0x07, 0x01, 0x01
        /*0010*/ 	.byte	0x02, 0x03, 0x00, 0x00, 0x02, 0x06, 0x01, 0x00, 0x04, 0x0b, 0x08, 0x00, 0x09, 0x00, 0x00, 0x00
        /*0020*/ 	.byte	0x00, 0x00, 0x00, 0x00


//--------------------- .nv.info._Z6kernelPi      --------------------------
	.section	.nv.info._Z6kernelPi,"",@"SHT_CUDA_INFO"
	.sectionflags	@""
	.align	4


	//----- nvinfo : EIATTR_CUDA_API_VERSION
	.align		4
        /*0000*/ 	.byte	0x04, 0x37
        /*0002*/ 	.short	(.L_8 - .L_7)
.L_7:
        /*0004*/ 	.word	0x00000082


	//----- nvinfo : EIATTR_KPARAM_INFO
	.align		4
.L_8:
        /*0008*/ 	.byte	0x04, 0x17
        /*000a*/ 	.short	(.L_10 - .L_9)
.L_9:
        /*000c*/ 	.word	0x00000000
        /*0010*/ 	.short	0x0000
        /*0012*/ 	.short	0x0000
        /*0014*/ 	.byte	0x00, 0xf5, 0x21, 0x00


	//----- nvinfo : EIATTR_SPARSE_MMA_MASK
	.align		4
.L_10:
        /*0018*/ 	.byte	0x03, 0x50
        /*001a*/ 	.short	0x0000


	//----- nvinfo : EIATTR_MAXREG_COUNT
	.align		4
        /*001c*/ 	.byte	0x03, 0x1b
        /*001e*/ 	.short	0x00ff


	//----- nvinfo : EIATTR_EXTERNS
	.align		4
        /*0020*/ 	.byte	0x04, 0x0f
        /*0022*/ 	.short	(.L_12 - .L_11)


	//   ....[0]....
	.align		4
.L_11:
        /*0024*/ 	.word	index@(vprintf)


	//----- nvinfo : EIATTR_MERCURY_ISA_VERSION
	.align		4
.L_12:
        /*0028*/ 	.byte	0x03, 0x5f
        /*002a*/ 	.short	0x0101


	//----- nvinfo : EIATTR_VRC_CTA_INIT_COUNT
	.align		4
        /*002c*/ 	.byte	0x02, 0x4a
	.zero		1
	.zero		1


	//----- nvinfo : EIATTR_SYSCALL_OFFSETS
	.align		4
        /*0030*/ 	.byte	0x04, 0x46
        /*0032*/ 	.short	(.L_14 - .L_13)


	//   ....[0]....
.L_13:
        /*0034*/ 	.word	0x000000d0


	//----- nvinfo : EIATTR_EXIT_INSTR_OFFSETS
	.align		4
.L_14:
        /*0038*/ 	.byte	0x04, 0x1c
        /*003a*/ 	.short	(.L_16 - .L_15)


	//   ....[0]....
.L_15:
        /*003c*/ 	.word	0x000000e0


	//----- nvinfo : EIATTR_CBANK_PARAM_SIZE
	.align		4
.L_16:
        /*0040*/ 	.byte	0x03, 0x19
        /*0042*/ 	.short	0x0008


	//----- nvinfo : EIATTR_PARAM_CBANK
	.align		4
        /*0044*/ 	.byte	0x04, 0x0a
        /*0046*/ 	.short	(.L_18 - .L_17)
	.align		4
.L_17:
        /*0048*/ 	.word	index@(.nv.constant0._Z6kernelPi)
        /*004c*/ 	.short	0x0380
        /*004e*/ 	.short	0x0008


	//----- nvinfo : EIATTR_SW_WAR
	.align		4
.L_18:
        /*0050*/ 	.byte	0x04, 0x36
        /*0052*/ 	.short	(.L_20 - .L_19)
.L_19:
        /*0054*/ 	.word	0x00000008
.L_20:


//--------------------- .nv.callgraph             --------------------------
	.section	.nv.callgraph,"",@"SHT_CUDA_CALLGRAPH"
	.align	4
	.sectionentsize	8
	.align		4
        /*0000*/ 	.word	0x00000000
	.align		4
        /*0004*/ 	.word	0xffffffff
	.align		4
        /*0008*/ 	.word	index@(_Z6kernelPi)
	.align		4
        /*000c*/ 	.word	index@(vprintf)
	.align		4
        /*0010*/ 	.word	0x00000000
	.align		4
        /*0014*/ 	.word	0xfffffffe
	.align		4
        /*0018*/ 	.word	0x00000000
	.align		4
        /*001c*/ 	.word	0xfffffffd
	.align		4
        /*0020*/ 	.word	0x00000000
	.align		4
        /*0024*/ 	.word	0xfffffffc


//--------------------- .nv.constant4             --------------------------
	.section	.nv.constant4,"a",@progbits
	.align	8
	.align		8
.nv.constant4:
        /*0000*/ 	.dword	vprintf
	.align		8
        /*0008*/ 	.dword	$str


//--------------------- .text._Z6kernelPi         --------------------------
	.section	.text._Z6kernelPi,"ax",@progbits
	.align	128
        .global         _Z6kernelPi
        .type           _Z6kernelPi,@function
        .size           _Z6kernelPi,(.L_x_2 - _Z6kernelPi)
        .other          _Z6kernelPi,@"STO_CUDA_ENTRY STV_DEFAULT"
_Z6kernelPi:
.text._Z6kernelPi:
[----:B------:R-:W0:Y:S01]  /*0000*/  LDC R1, c[0x0][0x37c] ;  /* 0x0000df00ff017b82 */ /* 0x000e220000000800 */
[----:B------:R-:W1:Y:S07]  /*0010*/  S2R R11, SR_TID.X ;  /* 0x00000000000b7919 */ /* 0x000e6e0000002100 */
[----:B------:R-:W1:Y:S01]  /*0020*/  LDC.64 R2, c[0x0][0x380] ;  /* 0x0000e000ff027b82 */ /* 0x000e620000000a00 */
[----:B------:R-:W2:Y:S01]  /*0030*/  LDCU.64 UR4, c[0x0][0x358] ;  /* 0x00006b00ff0477ac */ /* 0x000ea20008000a00 */
[----:B------:R-:W-:-:S02]  /*0040*/  MOV R0, 0x0 ;  /* 0x0000000000007802 */ /* 0x000fc40000000f00 */
[----:B------:R-:W-:Y:S01]  /*0050*/  CS2R R6, SRZ ;  /* 0x0000000000067805 */ /* 0x000fe2000001ff00 */
[----:B------:R-:W3:Y:S03]  /*0060*/  LDCU.64 UR6, c[0x4][0x8] ;  /* 0x01000100ff0677ac */ /* 0x000ee60008000a00 */
[----:B------:R4:W5:Y:S01]  /*0070*/  LDC.64 R8, c[0x4][R0] ;  /* 0x0100000000087b82 */ /* 0x0009620000000a00 */
[----:B---3--:R-:W-:Y:S02]  /*0080*/  IMAD.U32 R4, RZ, RZ, UR6 ;  /* 0x00000006ff047e24 */ /* 0x008fe4000f8e00ff */
[----:B------:R-:W-:Y:S02]  /*0090*/  IMAD.U32 R5, RZ, RZ, UR7 ;  /* 0x00000007ff057e24 */ /* 0x000fe4000f8e00ff */
[----:B-1----:R-:W-:-:S05]  /*00a0*/  IMAD.WIDE.U32 R2, R11, 0x4, R2 ;  /* 0x000000040b027825 */ /* 0x002fca00078e0002 */
[----:B0-2---:R4:W-:Y:S02]  /*00b0*/  STG.E desc[UR4][R2.64], R11 ;  /* 0x0000000b02007986 */ /* 0x0059e4000c101904 */
[----:B------:R-:W-:-:S07]  /*00c0*/  LEPC R20, `(.L_x_0) ;  /* 0x000000001014794e */ /* 0x000fce0000000000 */
[----:B----45:R-:W-:Y:S05]  /*00d0*/  CALL.ABS.NOINC R8 ;  /* 0x0000000008007343 */ /* 0x030fea0003c00000 */
.L_x_0:
[----:B------:R-:W-:Y:S05]  /*00e0*/  EXIT ;  /* 0x000000000000794d */ /* 0x000fea0003800000 */
.L_x_1:
[----:B------:R-:W-:-:S00]  /*00f0*/  BRA `(.L_x_1) ;  /* 0xfffffffc00fc7947 */ /* 0x000fc0000383ffff */
[----:B------:R-:W-:-:S00]  /*0100*/  NOP ;  /* 0x0000000000007918 */ /* 0x000fc00000000000 */
[----:B------:R-:W-:-:S00]  /*0110*/  NOP ;  /* 0x0000000000007918 */ /* 0x000fc00000000000 */
[----:B------:R-:W-:-:S00]  /*0120*/  NOP ;  /* 0x0000000000007918 */ /* 0x000fc00000000000 */
[----:B------:R-:W-:-:S00]  /*0130*/  NOP ;  /* 0x0000000000007918 */ /* 0x000fc00000000000 */
[----:B------:R-:W-:-:S00]  /*0140*/  NOP ;  /* 0x0000000000007918 */ /* 0x000fc00000000000 */
[----:B------:R-:W-:-:S00]  /*0150*/  NOP ;  /* 0x0000000000007918 */ /* 0x000fc00000000000 */
[----:B------:R-:W-:-:S00]  /*0160*/  NOP ;  /* 0x0000000000007918 */ /* 0x000fc00000000000 */
[----:B------:R-:W-:-:S00]  /*0170*/  NOP ;  /* 0x0000000000007918 */ /* 0x000fc00000000000 */
.L_x_2:


//--------------------- .nv.global.init           --------------------------
	.section	.nv.global.init,"aw",@progbits
.nv.global.init:
	.type		$str,@object
	.size		$str,(.L_0 - $str)
$str:
        /*0000*/ 	.byte	0x61, 0x68, 0x6f, 0x6a, 0x0a, 0x00
.L_0:


//--------------------- .nv.shared.reserved.0     --------------------------
	.section	.nv.shared.reserved.0,"aw",@nobits
	.weak		__nv_reservedSMEM_offset_0_alias
	.size		__nv_reservedSMEM_offset_0_alias, 0, 64
	.other		__nv_reservedSMEM_offset_0_alias,@"STO_CUDA_RESERVED_SHARED STV_DEFAULT"
__nv_reservedSMEM_offset_0_alias:
	.zero		0
	.zero		64


//--------------------- .nv.constant0._Z6kernelPi --------------------------
	.section	.nv.constant0._Z6kernelPi,"a",@progbits
	.sectionflags	@""
	.align	4
.nv.constant0._Z6kernelPi:
	.zero		904


//--------------------- SYMBOLS --------------------------

	.type		.nv.reservedSmem.offset0,@object
	.size		.nv.reservedSmem.offset0,0x4
	.type		vprintf,@function
